//
// Generated by NVIDIA NVVM Compiler
//
// Compiler Build ID: CL-36424714
// Cuda compilation tools, release 13.0, V13.0.88
// Based on NVVM 20.0.0
//

.version 9.0
.target sm_100
.address_size 64

	// .globl	_Z12mandelKernelPiffffiii

.visible .entry _Z12mandelKernelPiffffiii(
	.param .u64 .ptr .align 1 _Z12mandelKernelPiffffiii_param_0,
	.param .f32 _Z12mandelKernelPiffffiii_param_1,
	.param .f32 _Z12mandelKernelPiffffiii_param_2,
	.param .f32 _Z12mandelKernelPiffffiii_param_3,
	.param .f32 _Z12mandelKernelPiffffiii_param_4,
	.param .u32 _Z12mandelKernelPiffffiii_param_5,
	.param .u32 _Z12mandelKernelPiffffiii_param_6,
	.param .u32 _Z12mandelKernelPiffffiii_param_7
)
{
	.reg .pred 	%p<7>;
	.reg .b32 	%r<22>;
	.reg .b32 	%f<20>;
	.reg .b64 	%rd<5>;

	ld.param.u64 	%rd1, [_Z12mandelKernelPiffffiii_param_0];
	ld.param.f32 	%f9, [_Z12mandelKernelPiffffiii_param_1];
	ld.param.f32 	%f10, [_Z12mandelKernelPiffffiii_param_2];
	ld.param.f32 	%f11, [_Z12mandelKernelPiffffiii_param_3];
	ld.param.f32 	%f12, [_Z12mandelKernelPiffffiii_param_4];
	ld.param.u32 	%r6, [_Z12mandelKernelPiffffiii_param_5];
	ld.param.u32 	%r8, [_Z12mandelKernelPiffffiii_param_6];
	ld.param.u32 	%r7, [_Z12mandelKernelPiffffiii_param_7];
	mov.u32 	%r10, %tid.x;
	mov.u32 	%r11, %ctaid.x;
	mov.u32 	%r12, %ntid.x;
	mad.lo.s32 	%r1, %r11, %r12, %r10;
	mov.u32 	%r13, %tid.y;
	mov.u32 	%r14, %ctaid.y;
	mov.u32 	%r15, %ntid.y;
	mad.lo.s32 	%r16, %r14, %r15, %r13;
	setp.ge.s32 	%p1, %r1, %r6;
	setp.ge.s32 	%p2, %r16, %r8;
	or.pred  	%p3, %p1, %p2;
	@%p3 bra 	$L__BB0_6;
	cvt.rn.f32.s32 	%f13, %r1;
	fma.rn.f32 	%f1, %f11, %f13, %f9;
	cvt.rn.f32.u32 	%f14, %r16;
	fma.rn.f32 	%f2, %f12, %f14, %f10;
	setp.lt.s32 	%p4, %r7, 1;
	mov.b32 	%r21, 0;
	@%p4 bra 	$L__BB0_5;
	mov.b32 	%r20, 0;
	mov.f32 	%f18, %f2;
	mov.f32 	%f19, %f1;
$L__BB0_3:
	mul.f32 	%f5, %f19, %f19;
	mul.f32 	%f6, %f18, %f18;
	add.f32 	%f15, %f5, %f6;
	setp.gt.f32 	%p5, %f15, 0f40800000;
	mov.u32 	%r21, %r20;
	@%p5 bra 	$L__BB0_5;
	sub.f32 	%f16, %f5, %f6;
	add.f32 	%f17, %f19, %f19;
	add.f32 	%f19, %f1, %f16;
	fma.rn.f32 	%f18, %f17, %f18, %f2;
	add.s32 	%r20, %r20, 1;
	setp.ne.s32 	%p6, %r20, %r7;
	mov.u32 	%r21, %r7;
	@%p6 bra 	$L__BB0_3;
$L__BB0_5:
	mad.lo.s32 	%r19, %r6, %r16, %r1;
	cvta.to.global.u64 	%rd2, %rd1;
	mul.wide.s32 	%rd3, %r19, 4;
	add.s64 	%rd4, %rd2, %rd3;
	st.global.u32 	[%rd4], %r21;
$L__BB0_6:
	ret;

}


// ===== COMPILED SASS (sm_100) =====

	.target	sm_100

	.elftype	@"ET_EXEC"


//--------------------- .note.nv.tkinfo           --------------------------
	.section	.note.nv.tkinfo,"",@"SHT_NOTE"
	.sectionflags	@"SHF_NOTE_NV_TKINFO"
	.tkinfo
        /*0018*/ 	.word	0x00000002
        /*0030*/ 	.string	""
        /*0030*/ 	.string	"ptxas"
        /*0030*/ 	.string	"Cuda compilation tools, release 13.0, V13.0.88"
        /*0030*/ 	.string	"Build cuda_13.0.r13.0/compiler.36424714_0"
        /*0030*/ 	.string	"-arch sm_100 -m 64 "



//--------------------- .note.nv.cuinfo           --------------------------
	.section	.note.nv.cuinfo,"",@"SHT_NOTE"
	.sectionflags	@"SHF_NOTE_NV_CUINFO"
        /*0018*/ 	.short	0x0002
        /*001a*/ 	.short	0x0064
        /*001c*/ 	.short	0x0082
	.zero		2


//--------------------- .nv.info                  --------------------------
	.section	.nv.info,"",@"SHT_CUDA_INFO"
	.align	4


	//----- nvinfo : EIATTR_REGCOUNT
	.align		4
        /*0000*/ 	.byte	0x04, 0x2f
        /*0002*/ 	.short	(.L_1 - .L_0)
	.align		4
.L_0:
        /*0004*/ 	.word	index@(_Z12mandelKernelPiffffiii)
        /*0008*/ 	.word	0x00000010


	//----- nvinfo : EIATTR_FRAME_SIZE
	.align		4
.L_1:
        /*000c*/ 	.byte	0x04, 0x11
        /*000e*/ 	.short	(.L_3 - .L_2)
	.align		4
.L_2:
        /*0010*/ 	.word	index@(_Z12mandelKernelPiffffiii)
        /*0014*/ 	.word	0x00000000


	//----- nvinfo : EIATTR_MIN_STACK_SIZE
	.align		4
.L_3:
        /*0018*/ 	.byte	0x04, 0x12
        /*001a*/ 	.short	(.L_5 - .L_4)
	.align		4
.L_4:
        /*001c*/ 	.word	index@(_Z12mandelKernelPiffffiii)
        /*0020*/ 	.word	0x00000000
.L_5:


//--------------------- .nv.compat                --------------------------
	.section	.nv.compat,"",@"SHT_CUDA_COMPAT_INFO"
	.align	4
        /*0000*/ 	.byte	0x02, 0x09, 0x00, 0x00, 0x02, 0x02, 0x01, 0x00, 0x02, 0x05, 0x05, 0x00, 0x03, 0x07, 0x01, 0x01
        /*0010*/ 	.byte	0x02, 0x03, 0x00, 0x00, 0x02, 0x06, 0x01, 0x00, 0x04, 0x0b, 0x08, 0x00, 0x01, 0x00, 0x00, 0x00
        /*0020*/ 	.byte	0x00, 0x00, 0x00, 0x00


//--------------------- .nv.info._Z12mandelKernelPiffffiii --------------------------
	.section	.nv.info._Z12mandelKernelPiffffiii,"",@"SHT_CUDA_INFO"
	.sectionflags	@""
	.align	4


	//----- nvinfo : EIATTR_CUDA_API_VERSION
	.align		4
        /*0000*/ 	.byte	0x04, 0x37
        /*0002*/ 	.short	(.L_7 - .L_6)
.L_6:
        /*0004*/ 	.word	0x00000082


	//----- nvinfo : EIATTR_KPARAM_INFO
	.align		4
.L_7:
        /*0008*/ 	.byte	0x04, 0x17
        /*000a*/ 	.short	(.L_9 - .L_8)
.L_8:
        /*000c*/ 	.word	0x00000000
        /*0010*/ 	.short	0x0007
        /*0012*/ 	.short	0x0020
        /*0014*/ 	.byte	0x00, 0xf0, 0x11, 0x00


	//----- nvinfo : EIATTR_KPARAM_INFO
	.align		4
.L_9:
        /*0018*/ 	.byte	0x04, 0x17
        /*001a*/ 	.short	(.L_11 - .L_10)
.L_10:
        /*001c*/ 	.word	0x00000000
        /*0020*/ 	.short	0x0006
        /*0022*/ 	.short	0x001c
        /*0024*/ 	.byte	0x00, 0xf0, 0x11, 0x00


	//----- nvinfo : EIATTR_KPARAM_INFO
	.align		4
.L_11:
        /*0028*/ 	.byte	0x04, 0x17
        /*002a*/ 	.short	(.L_13 - .L_12)
.L_12:
        /*002c*/ 	.word	0x00000000
        /*0030*/ 	.short	0x0005
        /*0032*/ 	.short	0x0018
        /*0034*/ 	.byte	0x00, 0xf0, 0x11, 0x00


	//----- nvinfo : EIATTR_KPARAM_INFO
	.align		4
.L_13:
        /*0038*/ 	.byte	0x04, 0x17
        /*003a*/ 	.short	(.L_15 - .L_14)
.L_14:
        /*003c*/ 	.word	0x00000000
        /*0040*/ 	.short	0x0004
        /*0042*/ 	.short	0x0014
        /*0044*/ 	.byte	0x00, 0xf0, 0x11, 0x00


	//----- nvinfo : EIATTR_KPARAM_INFO
	.align		4
.L_15:
        /*0048*/ 	.byte	0x04, 0x17
        /*004a*/ 	.short	(.L_17 - .L_16)
.L_16:
        /*004c*/ 	.word	0x00000000
        /*0050*/ 	.short	0x0003
        /*0052*/ 	.short	0x0010
        /*0054*/ 	.byte	0x00, 0xf0, 0x11, 0x00


	//----- nvinfo : EIATTR_KPARAM_INFO
	.align		4
.L_17:
        /*0058*/ 	.byte	0x04, 0x17
        /*005a*/ 	.short	(.L_19 - .L_18)
.L_18:
        /*005c*/ 	.word	0x00000000
        /*0060*/ 	.short	0x0002
        /*0062*/ 	.short	0x000c
        /*0064*/ 	.byte	0x00, 0xf0, 0x11, 0x00


	//----- nvinfo : EIATTR_KPARAM_INFO
	.align		4
.L_19:
        /*0068*/ 	.byte	0x04, 0x17
        /*006a*/ 	.short	(.L_21 - .L_20)
.L_20:
        /*006c*/ 	.word	0x00000000
        /*0070*/ 	.short	0x0001
        /*0072*/ 	.short	0x0008
        /*0074*/ 	.byte	0x00, 0xf0, 0x11, 0x00


	//----- nvinfo : EIATTR_KPARAM_INFO
	.align		4
.L_21:
        /*0078*/ 	.byte	0x04, 0x17
        /*007a*/ 	.short	(.L_23 - .L_22)
.L_22:
        /*007c*/ 	.word	0x00000000
        /*0080*/ 	.short	0x0000
        /*0082*/ 	.short	0x0000
        /*0084*/ 	.byte	0x00, 0xf5, 0x21, 0x00


	//----- nvinfo : EIATTR_SPARSE_MMA_MASK
	.align		4
.L_23:
        /*0088*/ 	.byte	0x03, 0x50
        /*008a*/ 	.short	0x0000


	//----- nvinfo : EIATTR_MAXREG_COUNT
	.align		4
        /*008c*/ 	.byte	0x03, 0x1b
        /*008e*/ 	.short	0x00ff


	//----- nvinfo : EIATTR_MERCURY_ISA_VERSION
	.align		4
        /*0090*/ 	.byte	0x03, 0x5f
        /*0092*/ 	.short	0x0101


	//----- nvinfo : EIATTR_VRC_CTA_INIT_COUNT
	.align		4
        /*0094*/ 	.byte	0x02, 0x4a
	.zero		1
	.zero		1


	//----- nvinfo : EIATTR_EXIT_INSTR_OFFSETS
	.align		4
        /*0098*/ 	.byte	0x04, 0x1c
        /*009a*/ 	.short	(.L_25 - .L_24)


	//   ....[0]....
.L_24:
        /*009c*/ 	.word	0x000000c0


	//   ....[1]....
        /*00a0*/ 	.word	0x00000310


	//----- nvinfo : EIATTR_CRS_STACK_SIZE
	.align		4
.L_25:
        /*00a4*/ 	.byte	0x04, 0x1e
        /*00a6*/ 	.short	(.L_27 - .L_26)
.L_26:
        /*00a8*/ 	.word	0x00000000


	//----- nvinfo : EIATTR_CBANK_PARAM_SIZE
	.align		4
.L_27:
        /*00ac*/ 	.byte	0x03, 0x19
        /*00ae*/ 	.short	0x0024


	//----- nvinfo : EIATTR_PARAM_CBANK
	.align		4
        /*00b0*/ 	.byte	0x04, 0x0a
        /*00b2*/ 	.short	(.L_29 - .L_28)
	.align		4
.L_28:
        /*00b4*/ 	.word	index@(.nv.constant0._Z12mandelKernelPiffffiii)
        /*00b8*/ 	.short	0x0380
        /*00ba*/ 	.short	0x0024


	//----- nvinfo : EIATTR_SW_WAR
	.align		4
.L_29:
        /*00bc*/ 	.byte	0x04, 0x36
        /*00be*/ 	.short	(.L_31 - .L_30)
.L_30:
        /*00c0*/ 	.word	0x00000008
.L_31:


//--------------------- .nv.callgraph             --------------------------
	.section	.nv.callgraph,"",@"SHT_CUDA_CALLGRAPH"
	.align	4
	.sectionentsize	8
	.align		4
        /*0000*/ 	.word	0x00000000
	.align		4
        /*0004*/ 	.word	0xffffffff
	.align		4
        /*0008*/ 	.word	0x00000000
	.align		4
        /*000c*/ 	.word	0xfffffffe
	.align		4
        /*0010*/ 	.word	0x00000000
	.align		4
        /*0014*/ 	.word	0xfffffffd
	.align		4
        /*0018*/ 	.word	0x00000000
	.align		4
        /*001c*/ 	.word	0xfffffffc


//--------------------- .text._Z12mandelKernelPiffffiii --------------------------
	.section	.text._Z12mandelKernelPiffffiii,"ax",@progbits
	.align	128
        .global         _Z12mandelKernelPiffffiii
        .type           _Z12mandelKernelPiffffiii,@function
        .size           _Z12mandelKernelPiffffiii,(.L_x_4 - _Z12mandelKernelPiffffiii)
        .other          _Z12mandelKernelPiffffiii,@"STO_CUDA_ENTRY STV_DEFAULT"
_Z12mandelKernelPiffffiii:
.text._Z12mandelKernelPiffffiii:
[----:B------:R-:W-:Y:S01]  /*0000*/  LDC R1, c[0x0][0x37c] ;  /* 0x0000df00ff017b82 */ /* 0x000fe20000000800 */
[----:B------:R-:W0:Y:S07]  /*0010*/  S2R R5, SR_TID.Y ;  /* 0x0000000000057919 */ /* 0x000e2e0000002200 */
[----:B------:R-:W1:Y:S01]  /*0020*/  LDC R3, c[0x0][0x360] ;  /* 0x0000d800ff037b82 */ /* 0x000e620000000800 */
[----:B------:R-:W2:Y:S01]  /*0030*/  LDCU.64 UR6, c[0x0][0x398] ;  /* 0x00007300ff0677ac */ /* 0x000ea20008000a00 */
[----:B------:R-:W1:Y:S06]  /*0040*/  S2R R0, SR_TID.X ;  /* 0x0000000000007919 */ /* 0x000e6c0000002100 */
[----:B------:R-:W0:Y:S08]  /*0050*/  S2UR UR5, SR_CTAID.Y ;  /* 0x00000000000579c3 */ /* 0x000e300000002600 */
[----:B------:R-:W0:Y:S08]  /*0060*/  LDC R2, c[0x0][0x364] ;  /* 0x0000d900ff027b82 */ /* 0x000e300000000800 */
[----:B------:R-:W1:Y:S01]  /*0070*/  S2UR UR4, SR_CTAID.X ;  /* 0x00000000000479c3 */ /* 0x000e620000002500 */
[----:B0-----:R-:W-:-:S05]  /*0080*/  IMAD R5, R2, UR5, R5 ;  /* 0x0000000502057c24 */ /* 0x001fca000f8e0205 */
[----:B--2---:R-:W-:Y:S01]  /*0090*/  ISETP.GE.AND P0, PT, R5, UR7, PT ;  /* 0x0000000705007c0c */ /* 0x004fe2000bf06270 */
[----:B-1----:R-:W-:-:S05]  /*00a0*/  IMAD R0, R3, UR4, R0 ;  /* 0x0000000403007c24 */ /* 0x002fca000f8e0200 */
[----:B------:R-:W-:-:S13]  /*00b0*/  ISETP.GE.OR P0, PT, R0, UR6, P0 ;  /* 0x0000000600007c0c */ /* 0x000fda0008706670 */
[----:B------:R-:W-:Y:S05]  /*00c0*/  @P0 EXIT ;  /* 0x000000000000094d */ /* 0x000fea0003800000 */
[----:B------:R-:W0:Y:S01]  /*00d0*/  LDCU UR8, c[0x0][0x3a0] ;  /* 0x00007400ff0877ac */ /* 0x000e220008000800 */
[----:B------:R-:W1:Y:S01]  /*00e0*/  LDC.64 R6, c[0x0][0x388] ;  /* 0x0000e200ff067b82 */ /* 0x000e620000000a00 */
[----:B------:R-:W-:Y:S01]  /*00f0*/  I2FP.F32.U32 R2, R5 ;  /* 0x0000000500027245 */ /* 0x000fe20000201000 */
[----:B------:R-:W1:Y:S01]  /*0100*/  LDCU.64 UR6, c[0x0][0x390] ;  /* 0x00007200ff0677ac */ /* 0x000e620008000a00 */
[----:B------:R-:W-:Y:S01]  /*0110*/  I2FP.F32.S32 R3, R0 ;  /* 0x0000000000037245 */ /* 0x000fe20000201400 */
[----:B------:R-:W2:Y:S01]  /*0120*/  LDCU.64 UR4, c[0x0][0x358] ;  /* 0x00006b00ff0477ac */ /* 0x000ea20008000a00 */
[----:B0-----:R-:W-:Y:S01]  /*0130*/  UISETP.GE.AND UP0, UPT, UR8, 0x1, UPT ;  /* 0x000000010800788c */ /* 0x001fe2000bf06270 */
[----:B-1----:R-:W-:Y:S01]  /*0140*/  FFMA R2, R2, UR7, R7 ;  /* 0x0000000702027c23 */ /* 0x002fe20008000007 */
[----:B------:R-:W-:Y:S02]  /*0150*/  HFMA2 R7, -RZ, RZ, 0, 0 ;  /* 0x00000000ff077431 */ /* 0x000fe400000001ff */
[----:B------:R-:W-:-:S05]  /*0160*/  FFMA R3, R3, UR6, R6 ;  /* 0x0000000603037c23 */ /* 0x000fca0008000006 */
[----:B--2---:R-:W-:Y:S05]  /*0170*/  BRA.U !UP0, `(.L_x_0) ;  /* 0x0000000108507547 */ /* 0x004fea000b800000 */
[----:B------:R-:W-:Y:S01]  /*0180*/  BSSY.RECONVERGENT B0, `(.L_x_0) ;  /* 0x0000013000007945 */ /* 0x000fe20003800200 */
[----:B------:R-:W-:Y:S01]  /*0190*/  MOV R7, RZ ;  /* 0x000000ff00077202 */ /* 0x000fe20000000f00 */
[----:B------:R-:W0:Y:S01]  /*01a0*/  LDCU UR6, c[0x0][0x3a0] ;  /* 0x00007400ff0677ac */ /* 0x000e220008000800 */
[----:B------:R-:W-:Y:S02]  /*01b0*/  MOV R9, R2 ;  /* 0x0000000200097202 */ /* 0x000fe40000000f00 */
[----:B------:R-:W-:Y:S01]  /*01c0*/  MOV R4, R3 ;  /* 0x0000000300047202 */ /* 0x000fe20000000f00 */
[----:B------:R-:W1:Y:S06]  /*01d0*/  LDCU UR7, c[0x0][0x3a0] ;  /* 0x00007400ff0777ac */ /* 0x000e6c0008000800 */
.L_x_2:
[----:B------:R-:W-:Y:S01]  /*01e0*/  FMUL R6, R4, R4 ;  /* 0x0000000404067220 */ /* 0x000fe20000400000 */
[----:B------:R-:W-:-:S04]  /*01f0*/  FMUL R13, R9, R9 ;  /* 0x00000009090d7220 */ /* 0x000fc80000400000 */
[----:B------:R-:W-:-:S05]  /*0200*/  FADD R8, R6, R13 ;  /* 0x0000000d06087221 */ /* 0x000fca0000000000 */
[----:B------:R-:W-:-:S13]  /*0210*/  FSETP.GT.AND P0, PT, R8, 4, PT ;  /* 0x408000000800780b */ /* 0x000fda0003f04000 */
[----:B------:R-:W-:Y:S05]  /*0220*/  @P0 BRA `(.L_x_1) ;  /* 0x0000000000200947 */ /* 0x000fea0003800000 */
[----:B------:R-:W-:Y:S01]  /*0230*/  IADD3 R7, PT, PT, R7, 0x1, RZ ;  /* 0x0000000107077810 */ /* 0x000fe20007ffe0ff */
[----:B------:R-:W-:Y:S01]  /*0240*/  FADD R11, R4, R4 ;  /* 0x00000004040b7221 */ /* 0x000fe20000000000 */
[----:B------:R-:W-:Y:S02]  /*0250*/  FADD R4, R6, -R13 ;  /* 0x8000000d06047221 */ /* 0x000fe40000000000 */
[----:B-1----:R-:W-:Y:S01]  /*0260*/  ISETP.NE.AND P0, PT, R7, UR7, PT ;  /* 0x0000000707007c0c */ /* 0x002fe2000bf05270 */
[----:B------:R-:W-:Y:S01]  /*0270*/  FFMA R9, R11, R9, R2 ;  /* 0x000000090b097223 */ /* 0x000fe20000000002 */
[----:B------:R-:W-:-:S11]  /*0280*/  FADD R4, R3, R4 ;  /* 0x0000000403047221 */ /* 0x000fd60000000000 */
[----:B------:R-:W-:Y:S05]  /*0290*/  @P0 BRA `(.L_x_2) ;  /* 0xfffffffc00d00947 */ /* 0x000fea000383ffff */
[----:B0-----:R-:W-:-:S07]  /*02a0*/  MOV R7, UR6 ;  /* 0x0000000600077c02 */ /* 0x001fce0008000f00 */
.L_x_1:
[----:B01----:R-:W-:Y:S05]  /*02b0*/  BSYNC.RECONVERGENT B0 ;  /* 0x0000000000007941 */ /* 0x003fea0003800200 */
.L_x_0:
[----:B------:R-:W0:Y:S01]  /*02c0*/  LDC.64 R2, c[0x0][0x380] ;  /* 0x0000e000ff027b82 */ /* 0x000e220000000a00 */
[----:B------:R-:W1:Y:S02]  /*02d0*/  LDCU UR8, c[0x0][0x398] ;  /* 0x00007300ff0877ac */ /* 0x000e640008000800 */
[----:B-1----:R-:W-:-:S04]  /*02e0*/  IMAD R5, R5, UR8, R0 ;  /* 0x0000000805057c24 */ /* 0x002fc8000f8e0200 */
[----:B0-----:R-:W-:-:S05]  /*02f0*/  IMAD.WIDE R2, R5, 0x4, R2 ;  /* 0x0000000405027825 */ /* 0x001fca00078e0202 */
[----:B------:R-:W-:Y:S01]  /*0300*/  STG.E desc[UR4][R2.64], R7 ;  /* 0x0000000702007986 */ /* 0x000fe2000c101904 */
[----:B------:R-:W-:Y:S05]  /*0310*/  EXIT ;  /* 0x000000000000794d */ /* 0x000fea0003800000 */
.L_x_3:
[----:B------:R-:W-:-:S00]  /*0320*/  BRA `(.L_x_3) ;  /* 0xfffffffc00fc7947 */ /* 0x000fc0000383ffff */
[----:B------:R-:W-:-:S00]  /*0330*/  NOP ;  /* 0x0000000000007918 */ /* 0x000fc00000000000 */
        /* <DEDUP_REMOVED lines=12> */
.L_x_4:


//--------------------- .nv.shared.reserved.0     --------------------------
	.section	.nv.shared.reserved.0,"aw",@nobits
	.weak		__nv_reservedSMEM_offset_0_alias
	.size		__nv_reservedSMEM_offset_0_alias, 0, 64
	.other		__nv_reservedSMEM_offset_0_alias,@"STO_CUDA_RESERVED_SHARED STV_DEFAULT"
__nv_reservedSMEM_offset_0_alias:
	.zero		0
	.zero		64


//--------------------- .nv.constant0._Z12mandelKernelPiffffiii --------------------------
	.section	.nv.constant0._Z12mandelKernelPiffffiii,"a",@progbits
	.sectionflags	@""
	.align	4
.nv.constant0._Z12mandelKernelPiffffiii:
	.zero		932


//--------------------- SYMBOLS --------------------------

	.type		.nv.reservedSmem.offset0,@object
	.size		.nv.reservedSmem.offset0,0x4
